//
// Generated by NVIDIA NVVM Compiler
//
// Compiler Build ID: CL-36424714
// Cuda compilation tools, release 13.0, V13.0.88
// Based on NVVM 20.0.0
//

.version 9.0
.target sm_100
.address_size 64

	// .globl	_Z13bandwidthTestPfS_i

.visible .entry _Z13bandwidthTestPfS_i(
	.param .u64 .ptr .align 1 _Z13bandwidthTestPfS_i_param_0,
	.param .u64 .ptr .align 1 _Z13bandwidthTestPfS_i_param_1,
	.param .u32 _Z13bandwidthTestPfS_i_param_2
)
{
	.reg .pred 	%p<2>;
	.reg .b32 	%r<6>;
	.reg .b32 	%f<2>;
	.reg .b64 	%rd<8>;

	ld.param.u64 	%rd1, [_Z13bandwidthTestPfS_i_param_0];
	ld.param.u64 	%rd2, [_Z13bandwidthTestPfS_i_param_1];
	ld.param.u32 	%r2, [_Z13bandwidthTestPfS_i_param_2];
	mov.u32 	%r3, %ctaid.x;
	mov.u32 	%r4, %ntid.x;
	mov.u32 	%r5, %tid.x;
	mad.lo.s32 	%r1, %r3, %r4, %r5;
	setp.ge.s32 	%p1, %r1, %r2;
	@%p1 bra 	$L__BB0_2;
	cvta.to.global.u64 	%rd3, %rd1;
	cvta.to.global.u64 	%rd4, %rd2;
	mul.wide.s32 	%rd5, %r1, 4;
	add.s64 	%rd6, %rd3, %rd5;
	ld.global.f32 	%f1, [%rd6];
	add.s64 	%rd7, %rd4, %rd5;
	st.global.f32 	[%rd7], %f1;
$L__BB0_2:
	ret;

}


// ===== COMPILED SASS (sm_100) =====

	.target	sm_100

	.elftype	@"ET_EXEC"


//--------------------- .note.nv.tkinfo           --------------------------
	.section	.note.nv.tkinfo,"",@"SHT_NOTE"
	.sectionflags	@"SHF_NOTE_NV_TKINFO"
	.tkinfo
        /*0018*/ 	.word	0x00000002
        /*0030*/ 	.string	""
        /*0030*/ 	.string	"ptxas"
        /*0030*/ 	.string	"Cuda compilation tools, release 13.0, V13.0.88"
        /*0030*/ 	.string	"Build cuda_13.0.r13.0/compiler.36424714_0"
        /*0030*/ 	.string	"-arch sm_100 -m 64 "



//--------------------- .note.nv.cuinfo           --------------------------
	.section	.note.nv.cuinfo,"",@"SHT_NOTE"
	.sectionflags	@"SHF_NOTE_NV_CUINFO"
        /*0018*/ 	.short	0x0002
        /*001a*/ 	.short	0x0064
        /*001c*/ 	.short	0x0082
	.zero		2


//--------------------- .nv.info                  --------------------------
	.section	.nv.info,"",@"SHT_CUDA_INFO"
	.align	4


	//----- nvinfo : EIATTR_REGCOUNT
	.align		4
        /*0000*/ 	.byte	0x04, 0x2f
        /*0002*/ 	.short	(.L_1 - .L_0)
	.align		4
.L_0:
        /*0004*/ 	.word	index@(_Z13bandwidthTestPfS_i)
        /*0008*/ 	.word	0x0000000a


	//----- nvinfo : EIATTR_FRAME_SIZE
	.align		4
.L_1:
        /*000c*/ 	.byte	0x04, 0x11
        /*000e*/ 	.short	(.L_3 - .L_2)
	.align		4
.L_2:
        /*0010*/ 	.word	index@(_Z13bandwidthTestPfS_i)
        /*0014*/ 	.word	0x00000000


	//----- nvinfo : EIATTR_MIN_STACK_SIZE
	.align		4
.L_3:
        /*0018*/ 	.byte	0x04, 0x12
        /*001a*/ 	.short	(.L_5 - .L_4)
	.align		4
.L_4:
        /*001c*/ 	.word	index@(_Z13bandwidthTestPfS_i)
        /*0020*/ 	.word	0x00000000
.L_5:


//--------------------- .nv.compat                --------------------------
	.section	.nv.compat,"",@"SHT_CUDA_COMPAT_INFO"
	.align	4
        /*0000*/ 	.byte	0x02, 0x09, 0x00, 0x00, 0x02, 0x02, 0x01, 0x00, 0x02, 0x05, 0x05, 0x00, 0x03, 0x07, 0x01, 0x01
        /*0010*/ 	.byte	0x02, 0x03, 0x00, 0x00, 0x02, 0x06, 0x01, 0x00, 0x04, 0x0b, 0x08, 0x00, 0x09, 0x00, 0x00, 0x00
        /*0020*/ 	.byte	0x00, 0x00, 0x00, 0x00


//--------------------- .nv.info._Z13bandwidthTestPfS_i --------------------------
	.section	.nv.info._Z13bandwidthTestPfS_i,"",@"SHT_CUDA_INFO"
	.sectionflags	@""
	.align	4


	//----- nvinfo : EIATTR_CUDA_API_VERSION
	.align		4
        /*0000*/ 	.byte	0x04, 0x37
        /*0002*/ 	.short	(.L_7 - .L_6)
.L_6:
        /*0004*/ 	.word	0x00000082


	//----- nvinfo : EIATTR_KPARAM_INFO
	.align		4
.L_7:
        /*0008*/ 	.byte	0x04, 0x17
        /*000a*/ 	.short	(.L_9 - .L_8)
.L_8:
        /*000c*/ 	.word	0x00000000
        /*0010*/ 	.short	0x0002
        /*0012*/ 	.short	0x0010
        /*0014*/ 	.byte	0x00, 0xf0, 0x11, 0x00


	//----- nvinfo : EIATTR_KPARAM_INFO
	.align		4
.L_9:
        /*0018*/ 	.byte	0x04, 0x17
        /*001a*/ 	.short	(.L_11 - .L_10)
.L_10:
        /*001c*/ 	.word	0x00000000
        /*0020*/ 	.short	0x0001
        /*0022*/ 	.short	0x0008
        /*0024*/ 	.byte	0x00, 0xf5, 0x21, 0x00


	//----- nvinfo : EIATTR_KPARAM_INFO
	.align		4
.L_11:
        /*0028*/ 	.byte	0x04, 0x17
        /*002a*/ 	.short	(.L_13 - .L_12)
.L_12:
        /*002c*/ 	.word	0x00000000
        /*0030*/ 	.short	0x0000
        /*0032*/ 	.short	0x0000
        /*0034*/ 	.byte	0x00, 0xf5, 0x21, 0x00


	//----- nvinfo : EIATTR_SPARSE_MMA_MASK
	.align		4
.L_13:
        /*0038*/ 	.byte	0x03, 0x50
        /*003a*/ 	.short	0x0000


	//----- nvinfo : EIATTR_MAXREG_COUNT
	.align		4
        /*003c*/ 	.byte	0x03, 0x1b
        /*003e*/ 	.short	0x00ff


	//----- nvinfo : EIATTR_MERCURY_ISA_VERSION
	.align		4
        /*0040*/ 	.byte	0x03, 0x5f
        /*0042*/ 	.short	0x0101


	//----- nvinfo : EIATTR_VRC_CTA_INIT_COUNT
	.align		4
        /*0044*/ 	.byte	0x02, 0x4a
	.zero		1
	.zero		1


	//----- nvinfo : EIATTR_EXIT_INSTR_OFFSETS
	.align		4
        /*0048*/ 	.byte	0x04, 0x1c
        /*004a*/ 	.short	(.L_15 - .L_14)


	//   ....[0]....
.L_14:
        /*004c*/ 	.word	0x00000070


	//   ....[1]....
        /*0050*/ 	.word	0x000000f0


	//----- nvinfo : EIATTR_CBANK_PARAM_SIZE
	.align		4
.L_15:
        /*0054*/ 	.byte	0x03, 0x19
        /*0056*/ 	.short	0x0014


	//----- nvinfo : EIATTR_PARAM_CBANK
	.align		4
        /*0058*/ 	.byte	0x04, 0x0a
        /*005a*/ 	.short	(.L_17 - .L_16)
	.align		4
.L_16:
        /*005c*/ 	.word	index@(.nv.constant0._Z13bandwidthTestPfS_i)
        /*0060*/ 	.short	0x0380
        /*0062*/ 	.short	0x0014


	//----- nvinfo : EIATTR_SW_WAR
	.align		4
.L_17:
        /*0064*/ 	.byte	0x04, 0x36
        /*0066*/ 	.short	(.L_19 - .L_18)
.L_18:
        /*0068*/ 	.word	0x00000008
.L_19:


//--------------------- .nv.callgraph             --------------------------
	.section	.nv.callgraph,"",@"SHT_CUDA_CALLGRAPH"
	.align	4
	.sectionentsize	8
	.align		4
        /*0000*/ 	.word	0x00000000
	.align		4
        /*0004*/ 	.word	0xffffffff
	.align		4
        /*0008*/ 	.word	0x00000000
	.align		4
        /*000c*/ 	.word	0xfffffffe
	.align		4
        /*0010*/ 	.word	0x00000000
	.align		4
        /*0014*/ 	.word	0xfffffffd
	.align		4
        /*0018*/ 	.word	0x00000000
	.align		4
        /*001c*/ 	.word	0xfffffffc


//--------------------- .text._Z13bandwidthTestPfS_i --------------------------
	.section	.text._Z13bandwidthTestPfS_i,"ax",@progbits
	.align	128
        .global         _Z13bandwidthTestPfS_i
        .type           _Z13bandwidthTestPfS_i,@function
        .size           _Z13bandwidthTestPfS_i,(.L_x_1 - _Z13bandwidthTestPfS_i)
        .other          _Z13bandwidthTestPfS_i,@"STO_CUDA_ENTRY STV_DEFAULT"
_Z13bandwidthTestPfS_i:
.text._Z13bandwidthTestPfS_i:
[----:B------:R-:W-:Y:S01]  /*0000*/  LDC R1, c[0x0][0x37c] ;  /* 0x0000df00ff017b82 */ /* 0x000fe20000000800 */
[----:B------:R-:W0:Y:S07]  /*0010*/  S2R R0, SR_TID.X ;  /* 0x0000000000007919 */ /* 0x000e2e0000002100 */
[----:B------:R-:W0:Y:S01]  /*0020*/  S2UR UR4, SR_CTAID.X ;  /* 0x00000000000479c3 */ /* 0x000e220000002500 */
[----:B------:R-:W1:Y:S07]  /*0030*/  LDCU UR5, c[0x0][0x390] ;  /* 0x00007200ff0577ac */ /* 0x000e6e0008000800 */
[----:B------:R-:W0:Y:S02]  /*0040*/  LDC R7, c[0x0][0x360] ;  /* 0x0000d800ff077b82 */ /* 0x000e240000000800 */
[----:B0-----:R-:W-:-:S05]  /*0050*/  IMAD R7, R7, UR4, R0 ;  /* 0x0000000407077c24 */ /* 0x001fca000f8e0200 */
[----:B-1----:R-:W-:-:S13]  /*0060*/  ISETP.GE.AND P0, PT, R7, UR5, PT ;  /* 0x0000000507007c0c */ /* 0x002fda000bf06270 */
[----:B------:R-:W-:Y:S05]  /*0070*/  @P0 EXIT ;  /* 0x000000000000094d */ /* 0x000fea0003800000 */
[----:B------:R-:W0:Y:S01]  /*0080*/  LDC.64 R2, c[0x0][0x380] ;  /* 0x0000e000ff027b82 */ /* 0x000e220000000a00 */
[----:B------:R-:W1:Y:S07]  /*0090*/  LDCU.64 UR4, c[0x0][0x358] ;  /* 0x00006b00ff0477ac */ /* 0x000e6e0008000a00 */
[----:B------:R-:W2:Y:S01]  /*00a0*/  LDC.64 R4, c[0x0][0x388] ;  /* 0x0000e200ff047b82 */ /* 0x000ea20000000a00 */
[----:B0-----:R-:W-:-:S06]  /*00b0*/  IMAD.WIDE R2, R7, 0x4, R2 ;  /* 0x0000000407027825 */ /* 0x001fcc00078e0202 */
[----:B-1----:R-:W3:Y:S01]  /*00c0*/  LDG.E R3, desc[UR4][R2.64] ;  /* 0x0000000402037981 */ /* 0x002ee2000c1e1900 */
[----:B--2---:R-:W-:-:S05]  /*00d0*/  IMAD.WIDE R4, R7, 0x4, R4 ;  /* 0x0000000407047825 */ /* 0x004fca00078e0204 */
[----:B---3--:R-:W-:Y:S01]  /*00e0*/  STG.E desc[UR4][R4.64], R3 ;  /* 0x0000000304007986 */ /* 0x008fe2000c101904 */
[----:B------:R-:W-:Y:S05]  /*00f0*/  EXIT ;  /* 0x000000000000794d */ /* 0x000fea0003800000 */
.L_x_0:
[----:B------:R-:W-:-:S00]  /*0100*/  BRA `(.L_x_0) ;  /* 0xfffffffc00fc7947 */ /* 0x000fc0000383ffff */
[----:B------:R-:W-:-:S00]  /*0110*/  NOP ;  /* 0x0000000000007918 */ /* 0x000fc00000000000 */
        /* <DEDUP_REMOVED lines=14> */
.L_x_1:


//--------------------- .nv.shared.reserved.0     --------------------------
	.section	.nv.shared.reserved.0,"aw",@nobits
	.weak		__nv_reservedSMEM_offset_0_alias
	.size		__nv_reservedSMEM_offset_0_alias, 0, 64
	.other		__nv_reservedSMEM_offset_0_alias,@"STO_CUDA_RESERVED_SHARED STV_DEFAULT"
__nv_reservedSMEM_offset_0_alias:
	.zero		0
	.zero		64


//--------------------- .nv.constant0._Z13bandwidthTestPfS_i --------------------------
	.section	.nv.constant0._Z13bandwidthTestPfS_i,"a",@progbits
	.sectionflags	@""
	.align	4
.nv.constant0._Z13bandwidthTestPfS_i:
	.zero		916


//--------------------- SYMBOLS --------------------------

	.type		.nv.reservedSmem.offset0,@object
	.size		.nv.reservedSmem.offset0,0x4
